//
// Generated by NVIDIA NVVM Compiler
//
// Compiler Build ID: CL-36424714
// Cuda compilation tools, release 13.0, V13.0.88
// Based on NVVM 20.0.0
//

.version 9.0
.target sm_100
.address_size 64

	// .globl	_Z11test_kerneliPdS_S_
// _ZZ11test_kerneliPdS_S_E2As has been demoted
// _ZZ11test_kerneliPdS_S_E3Bs0 has been demoted
// _ZZ11test_kerneliPdS_S_E3Bs1 has been demoted

.visible .entry _Z11test_kerneliPdS_S_(
	.param .u32 _Z11test_kerneliPdS_S__param_0,
	.param .u64 .ptr .align 1 _Z11test_kerneliPdS_S__param_1,
	.param .u64 .ptr .align 1 _Z11test_kerneliPdS_S__param_2,
	.param .u64 .ptr .align 1 _Z11test_kerneliPdS_S__param_3
)
{
	.reg .pred 	%p<3>;
	.reg .b32 	%r<39>;
	.reg .b64 	%rd<24>;
	.reg .b64 	%fd<174>;
	// demoted variable
	.shared .align 8 .b8 _ZZ11test_kerneliPdS_S_E2As[8192];
	// demoted variable
	.shared .align 8 .b8 _ZZ11test_kerneliPdS_S_E3Bs0[8448];
	// demoted variable
	.shared .align 8 .b8 _ZZ11test_kerneliPdS_S_E3Bs1[8448];
	ld.param.u32 	%r14, [_Z11test_kerneliPdS_S__param_0];
	ld.param.u64 	%rd10, [_Z11test_kerneliPdS_S__param_1];
	ld.param.u64 	%rd11, [_Z11test_kerneliPdS_S__param_2];
	ld.param.u64 	%rd12, [_Z11test_kerneliPdS_S__param_3];
	mov.u32 	%r15, %ctaid.x;
	mov.u32 	%r16, %ctaid.y;
	mov.u32 	%r1, %tid.x;
	mov.u32 	%r2, %tid.y;
	shl.b32 	%r17, %r16, 5;
	add.s32 	%r3, %r17, %r2;
	shl.b32 	%r4, %r15, 6;
	setp.lt.s32 	%p1, %r14, 32;
	mov.f64 	%fd172, 0d0000000000000000;
	mov.f64 	%fd173, %fd172;
	@%p1 bra 	$L__BB0_3;
	cvta.to.global.u64 	%rd13, %rd11;
	shl.b32 	%r18, %r2, 8;
	mov.u32 	%r19, _ZZ11test_kerneliPdS_S_E2As;
	add.s32 	%r5, %r19, %r18;
	shl.b32 	%r20, %r1, 3;
	add.s32 	%r6, %r5, %r20;
	add.s32 	%r21, %r4, %r2;
	mul.lo.s32 	%r22, %r2, 264;
	mov.u32 	%r23, _ZZ11test_kerneliPdS_S_E3Bs0;
	add.s32 	%r24, %r23, %r22;
	add.s32 	%r7, %r24, %r20;
	add.s32 	%r25, %r21, 32;
	mov.u32 	%r26, _ZZ11test_kerneliPdS_S_E3Bs1;
	add.s32 	%r27, %r26, %r22;
	add.s32 	%r8, %r27, %r20;
	mul.lo.s32 	%r28, %r1, 264;
	add.s32 	%r9, %r23, %r28;
	add.s32 	%r10, %r26, %r28;
	shr.s32 	%r29, %r14, 31;
	shr.u32 	%r30, %r29, 27;
	add.s32 	%r31, %r14, %r30;
	shr.s32 	%r32, %r31, 5;
	neg.s32 	%r38, %r32;
	mad.lo.s32 	%r33, %r25, %r14, %r1;
	mul.wide.u32 	%rd14, %r33, 8;
	add.s64 	%rd23, %rd13, %rd14;
	mad.lo.s32 	%r34, %r21, %r14, %r1;
	mul.wide.u32 	%rd15, %r34, 8;
	add.s64 	%rd22, %rd13, %rd15;
	mad.lo.s32 	%r35, %r3, %r14, %r1;
	mul.wide.u32 	%rd16, %r35, 8;
	cvta.to.global.u64 	%rd17, %rd10;
	add.s64 	%rd21, %rd17, %rd16;
	mov.f64 	%fd173, 0d0000000000000000;
	mov.f64 	%fd172, %fd173;
$L__BB0_2:
	ld.global.f64 	%fd9, [%rd21];
	st.shared.f64 	[%r6], %fd9;
	ld.global.f64 	%fd10, [%rd22];
	st.shared.f64 	[%r7], %fd10;
	ld.global.f64 	%fd11, [%rd23];
	st.shared.f64 	[%r8], %fd11;
	bar.sync 	0;
	ld.shared.f64 	%fd12, [%r5];
	ld.shared.f64 	%fd13, [%r9];
	fma.rn.f64 	%fd14, %fd12, %fd13, %fd172;
	ld.shared.f64 	%fd15, [%r10];
	fma.rn.f64 	%fd16, %fd12, %fd15, %fd173;
	ld.shared.f64 	%fd17, [%r5+8];
	ld.shared.f64 	%fd18, [%r9+8];
	fma.rn.f64 	%fd19, %fd17, %fd18, %fd14;
	ld.shared.f64 	%fd20, [%r10+8];
	fma.rn.f64 	%fd21, %fd17, %fd20, %fd16;
	ld.shared.f64 	%fd22, [%r5+16];
	ld.shared.f64 	%fd23, [%r9+16];
	fma.rn.f64 	%fd24, %fd22, %fd23, %fd19;
	ld.shared.f64 	%fd25, [%r10+16];
	fma.rn.f64 	%fd26, %fd22, %fd25, %fd21;
	ld.shared.f64 	%fd27, [%r5+24];
	ld.shared.f64 	%fd28, [%r9+24];
	fma.rn.f64 	%fd29, %fd27, %fd28, %fd24;
	ld.shared.f64 	%fd30, [%r10+24];
	fma.rn.f64 	%fd31, %fd27, %fd30, %fd26;
	ld.shared.f64 	%fd32, [%r5+32];
	ld.shared.f64 	%fd33, [%r9+32];
	fma.rn.f64 	%fd34, %fd32, %fd33, %fd29;
	ld.shared.f64 	%fd35, [%r10+32];
	fma.rn.f64 	%fd36, %fd32, %fd35, %fd31;
	ld.shared.f64 	%fd37, [%r5+40];
	ld.shared.f64 	%fd38, [%r9+40];
	fma.rn.f64 	%fd39, %fd37, %fd38, %fd34;
	ld.shared.f64 	%fd40, [%r10+40];
	fma.rn.f64 	%fd41, %fd37, %fd40, %fd36;
	ld.shared.f64 	%fd42, [%r5+48];
	ld.shared.f64 	%fd43, [%r9+48];
	fma.rn.f64 	%fd44, %fd42, %fd43, %fd39;
	ld.shared.f64 	%fd45, [%r10+48];
	fma.rn.f64 	%fd46, %fd42, %fd45, %fd41;
	ld.shared.f64 	%fd47, [%r5+56];
	ld.shared.f64 	%fd48, [%r9+56];
	fma.rn.f64 	%fd49, %fd47, %fd48, %fd44;
	ld.shared.f64 	%fd50, [%r10+56];
	fma.rn.f64 	%fd51, %fd47, %fd50, %fd46;
	ld.shared.f64 	%fd52, [%r5+64];
	ld.shared.f64 	%fd53, [%r9+64];
	fma.rn.f64 	%fd54, %fd52, %fd53, %fd49;
	ld.shared.f64 	%fd55, [%r10+64];
	fma.rn.f64 	%fd56, %fd52, %fd55, %fd51;
	ld.shared.f64 	%fd57, [%r5+72];
	ld.shared.f64 	%fd58, [%r9+72];
	fma.rn.f64 	%fd59, %fd57, %fd58, %fd54;
	ld.shared.f64 	%fd60, [%r10+72];
	fma.rn.f64 	%fd61, %fd57, %fd60, %fd56;
	ld.shared.f64 	%fd62, [%r5+80];
	ld.shared.f64 	%fd63, [%r9+80];
	fma.rn.f64 	%fd64, %fd62, %fd63, %fd59;
	ld.shared.f64 	%fd65, [%r10+80];
	fma.rn.f64 	%fd66, %fd62, %fd65, %fd61;
	ld.shared.f64 	%fd67, [%r5+88];
	ld.shared.f64 	%fd68, [%r9+88];
	fma.rn.f64 	%fd69, %fd67, %fd68, %fd64;
	ld.shared.f64 	%fd70, [%r10+88];
	fma.rn.f64 	%fd71, %fd67, %fd70, %fd66;
	ld.shared.f64 	%fd72, [%r5+96];
	ld.shared.f64 	%fd73, [%r9+96];
	fma.rn.f64 	%fd74, %fd72, %fd73, %fd69;
	ld.shared.f64 	%fd75, [%r10+96];
	fma.rn.f64 	%fd76, %fd72, %fd75, %fd71;
	ld.shared.f64 	%fd77, [%r5+104];
	ld.shared.f64 	%fd78, [%r9+104];
	fma.rn.f64 	%fd79, %fd77, %fd78, %fd74;
	ld.shared.f64 	%fd80, [%r10+104];
	fma.rn.f64 	%fd81, %fd77, %fd80, %fd76;
	ld.shared.f64 	%fd82, [%r5+112];
	ld.shared.f64 	%fd83, [%r9+112];
	fma.rn.f64 	%fd84, %fd82, %fd83, %fd79;
	ld.shared.f64 	%fd85, [%r10+112];
	fma.rn.f64 	%fd86, %fd82, %fd85, %fd81;
	ld.shared.f64 	%fd87, [%r5+120];
	ld.shared.f64 	%fd88, [%r9+120];
	fma.rn.f64 	%fd89, %fd87, %fd88, %fd84;
	ld.shared.f64 	%fd90, [%r10+120];
	fma.rn.f64 	%fd91, %fd87, %fd90, %fd86;
	ld.shared.f64 	%fd92, [%r5+128];
	ld.shared.f64 	%fd93, [%r9+128];
	fma.rn.f64 	%fd94, %fd92, %fd93, %fd89;
	ld.shared.f64 	%fd95, [%r10+128];
	fma.rn.f64 	%fd96, %fd92, %fd95, %fd91;
	ld.shared.f64 	%fd97, [%r5+136];
	ld.shared.f64 	%fd98, [%r9+136];
	fma.rn.f64 	%fd99, %fd97, %fd98, %fd94;
	ld.shared.f64 	%fd100, [%r10+136];
	fma.rn.f64 	%fd101, %fd97, %fd100, %fd96;
	ld.shared.f64 	%fd102, [%r5+144];
	ld.shared.f64 	%fd103, [%r9+144];
	fma.rn.f64 	%fd104, %fd102, %fd103, %fd99;
	ld.shared.f64 	%fd105, [%r10+144];
	fma.rn.f64 	%fd106, %fd102, %fd105, %fd101;
	ld.shared.f64 	%fd107, [%r5+152];
	ld.shared.f64 	%fd108, [%r9+152];
	fma.rn.f64 	%fd109, %fd107, %fd108, %fd104;
	ld.shared.f64 	%fd110, [%r10+152];
	fma.rn.f64 	%fd111, %fd107, %fd110, %fd106;
	ld.shared.f64 	%fd112, [%r5+160];
	ld.shared.f64 	%fd113, [%r9+160];
	fma.rn.f64 	%fd114, %fd112, %fd113, %fd109;
	ld.shared.f64 	%fd115, [%r10+160];
	fma.rn.f64 	%fd116, %fd112, %fd115, %fd111;
	ld.shared.f64 	%fd117, [%r5+168];
	ld.shared.f64 	%fd118, [%r9+168];
	fma.rn.f64 	%fd119, %fd117, %fd118, %fd114;
	ld.shared.f64 	%fd120, [%r10+168];
	fma.rn.f64 	%fd121, %fd117, %fd120, %fd116;
	ld.shared.f64 	%fd122, [%r5+176];
	ld.shared.f64 	%fd123, [%r9+176];
	fma.rn.f64 	%fd124, %fd122, %fd123, %fd119;
	ld.shared.f64 	%fd125, [%r10+176];
	fma.rn.f64 	%fd126, %fd122, %fd125, %fd121;
	ld.shared.f64 	%fd127, [%r5+184];
	ld.shared.f64 	%fd128, [%r9+184];
	fma.rn.f64 	%fd129, %fd127, %fd128, %fd124;
	ld.shared.f64 	%fd130, [%r10+184];
	fma.rn.f64 	%fd131, %fd127, %fd130, %fd126;
	ld.shared.f64 	%fd132, [%r5+192];
	ld.shared.f64 	%fd133, [%r9+192];
	fma.rn.f64 	%fd134, %fd132, %fd133, %fd129;
	ld.shared.f64 	%fd135, [%r10+192];
	fma.rn.f64 	%fd136, %fd132, %fd135, %fd131;
	ld.shared.f64 	%fd137, [%r5+200];
	ld.shared.f64 	%fd138, [%r9+200];
	fma.rn.f64 	%fd139, %fd137, %fd138, %fd134;
	ld.shared.f64 	%fd140, [%r10+200];
	fma.rn.f64 	%fd141, %fd137, %fd140, %fd136;
	ld.shared.f64 	%fd142, [%r5+208];
	ld.shared.f64 	%fd143, [%r9+208];
	fma.rn.f64 	%fd144, %fd142, %fd143, %fd139;
	ld.shared.f64 	%fd145, [%r10+208];
	fma.rn.f64 	%fd146, %fd142, %fd145, %fd141;
	ld.shared.f64 	%fd147, [%r5+216];
	ld.shared.f64 	%fd148, [%r9+216];
	fma.rn.f64 	%fd149, %fd147, %fd148, %fd144;
	ld.shared.f64 	%fd150, [%r10+216];
	fma.rn.f64 	%fd151, %fd147, %fd150, %fd146;
	ld.shared.f64 	%fd152, [%r5+224];
	ld.shared.f64 	%fd153, [%r9+224];
	fma.rn.f64 	%fd154, %fd152, %fd153, %fd149;
	ld.shared.f64 	%fd155, [%r10+224];
	fma.rn.f64 	%fd156, %fd152, %fd155, %fd151;
	ld.shared.f64 	%fd157, [%r5+232];
	ld.shared.f64 	%fd158, [%r9+232];
	fma.rn.f64 	%fd159, %fd157, %fd158, %fd154;
	ld.shared.f64 	%fd160, [%r10+232];
	fma.rn.f64 	%fd161, %fd157, %fd160, %fd156;
	ld.shared.f64 	%fd162, [%r5+240];
	ld.shared.f64 	%fd163, [%r9+240];
	fma.rn.f64 	%fd164, %fd162, %fd163, %fd159;
	ld.shared.f64 	%fd165, [%r10+240];
	fma.rn.f64 	%fd166, %fd162, %fd165, %fd161;
	ld.shared.f64 	%fd167, [%r5+248];
	ld.shared.f64 	%fd168, [%r9+248];
	fma.rn.f64 	%fd172, %fd167, %fd168, %fd164;
	ld.shared.f64 	%fd169, [%r10+248];
	fma.rn.f64 	%fd173, %fd167, %fd169, %fd166;
	bar.sync 	0;
	add.s32 	%r38, %r38, 1;
	setp.ne.s32 	%p2, %r38, 0;
	add.s64 	%rd23, %rd23, 256;
	add.s64 	%rd22, %rd22, 256;
	add.s64 	%rd21, %rd21, 256;
	@%p2 bra 	$L__BB0_2;
$L__BB0_3:
	cvta.to.global.u64 	%rd18, %rd12;
	add.s32 	%r36, %r4, %r1;
	mad.lo.s32 	%r37, %r3, %r14, %r36;
	mul.wide.s32 	%rd19, %r37, 8;
	add.s64 	%rd20, %rd18, %rd19;
	st.global.f64 	[%rd20], %fd172;
	st.global.f64 	[%rd20+256], %fd173;
	ret;

}


// ===== COMPILED SASS (sm_100) =====

	.target	sm_100

	.elftype	@"ET_EXEC"


//--------------------- .note.nv.tkinfo           --------------------------
	.section	.note.nv.tkinfo,"",@"SHT_NOTE"
	.sectionflags	@"SHF_NOTE_NV_TKINFO"
	.tkinfo
        /*0018*/ 	.word	0x00000002
        /*0030*/ 	.string	""
        /*0030*/ 	.string	"ptxas"
        /*0030*/ 	.string	"Cuda compilation tools, release 13.0, V13.0.88"
        /*0030*/ 	.string	"Build cuda_13.0.r13.0/compiler.36424714_0"
        /*0030*/ 	.string	"-arch sm_100 -m 64 "



//--------------------- .note.nv.cuinfo           --------------------------
	.section	.note.nv.cuinfo,"",@"SHT_NOTE"
	.sectionflags	@"SHF_NOTE_NV_CUINFO"
        /*0018*/ 	.short	0x0002
        /*001a*/ 	.short	0x0064
        /*001c*/ 	.short	0x0082
	.zero		2


//--------------------- .nv.info                  --------------------------
	.section	.nv.info,"",@"SHT_CUDA_INFO"
	.align	4


	//----- nvinfo : EIATTR_REGCOUNT
	.align		4
        /*0000*/ 	.byte	0x04, 0x2f
        /*0002*/ 	.short	(.L_1 - .L_0)
	.align		4
.L_0:
        /*0004*/ 	.word	index@(_Z11test_kerneliPdS_S_)
        /*0008*/ 	.word	0x00000020


	//----- nvinfo : EIATTR_FRAME_SIZE
	.align		4
.L_1:
        /*000c*/ 	.byte	0x04, 0x11
        /*000e*/ 	.short	(.L_3 - .L_2)
	.align		4
.L_2:
        /*0010*/ 	.word	index@(_Z11test_kerneliPdS_S_)
        /*0014*/ 	.word	0x00000000


	//----- nvinfo : EIATTR_MIN_STACK_SIZE
	.align		4
.L_3:
        /*0018*/ 	.byte	0x04, 0x12
        /*001a*/ 	.short	(.L_5 - .L_4)
	.align		4
.L_4:
        /*001c*/ 	.word	index@(_Z11test_kerneliPdS_S_)
        /*0020*/ 	.word	0x00000000
.L_5:


//--------------------- .nv.compat                --------------------------
	.section	.nv.compat,"",@"SHT_CUDA_COMPAT_INFO"
	.align	4
        /*0000*/ 	.byte	0x02, 0x09, 0x00, 0x00, 0x02, 0x02, 0x01, 0x00, 0x02, 0x05, 0x05, 0x00, 0x03, 0x07, 0x01, 0x01
        /*0010*/ 	.byte	0x02, 0x03, 0x00, 0x00, 0x02, 0x06, 0x01, 0x00, 0x04, 0x0b, 0x08, 0x00, 0x01, 0x00, 0x00, 0x00
        /*0020*/ 	.byte	0x00, 0x00, 0x00, 0x00


//--------------------- .nv.info._Z11test_kerneliPdS_S_ --------------------------
	.section	.nv.info._Z11test_kerneliPdS_S_,"",@"SHT_CUDA_INFO"
	.sectionflags	@""
	.align	4


	//----- nvinfo : EIATTR_CUDA_API_VERSION
	.align		4
        /*0000*/ 	.byte	0x04, 0x37
        /*0002*/ 	.short	(.L_7 - .L_6)
.L_6:
        /*0004*/ 	.word	0x00000082


	//----- nvinfo : EIATTR_KPARAM_INFO
	.align		4
.L_7:
        /*0008*/ 	.byte	0x04, 0x17
        /*000a*/ 	.short	(.L_9 - .L_8)
.L_8:
        /*000c*/ 	.word	0x00000000
        /*0010*/ 	.short	0x0003
        /*0012*/ 	.short	0x0018
        /*0014*/ 	.byte	0x00, 0xf5, 0x21, 0x00


	//----- nvinfo : EIATTR_KPARAM_INFO
	.align		4
.L_9:
        /*0018*/ 	.byte	0x04, 0x17
        /*001a*/ 	.short	(.L_11 - .L_10)
.L_10:
        /*001c*/ 	.word	0x00000000
        /*0020*/ 	.short	0x0002
        /*0022*/ 	.short	0x0010
        /*0024*/ 	.byte	0x00, 0xf5, 0x21, 0x00


	//----- nvinfo : EIATTR_KPARAM_INFO
	.align		4
.L_11:
        /*0028*/ 	.byte	0x04, 0x17
        /*002a*/ 	.short	(.L_13 - .L_12)
.L_12:
        /*002c*/ 	.word	0x00000000
        /*0030*/ 	.short	0x0001
        /*0032*/ 	.short	0x0008
        /*0034*/ 	.byte	0x00, 0xf5, 0x21, 0x00


	//----- nvinfo : EIATTR_KPARAM_INFO
	.align		4
.L_13:
        /*0038*/ 	.byte	0x04, 0x17
        /*003a*/ 	.short	(.L_15 - .L_14)
.L_14:
        /*003c*/ 	.word	0x00000000
        /*0040*/ 	.short	0x0000
        /*0042*/ 	.short	0x0000
        /*0044*/ 	.byte	0x00, 0xf0, 0x11, 0x00


	//----- nvinfo : EIATTR_SPARSE_MMA_MASK
	.align		4
.L_15:
        /*0048*/ 	.byte	0x03, 0x50
        /*004a*/ 	.short	0x0000


	//----- nvinfo : EIATTR_MAXREG_COUNT
	.align		4
        /*004c*/ 	.byte	0x03, 0x1b
        /*004e*/ 	.short	0x00ff


	//----- nvinfo : EIATTR_NUM_BARRIERS
	.align		4
        /*0050*/ 	.byte	0x02, 0x4c
        /*0052*/ 	.byte	0x01
	.zero		1


	//----- nvinfo : EIATTR_MERCURY_ISA_VERSION
	.align		4
        /*0054*/ 	.byte	0x03, 0x5f
        /*0056*/ 	.short	0x0101


	//----- nvinfo : EIATTR_VRC_CTA_INIT_COUNT
	.align		4
        /*0058*/ 	.byte	0x02, 0x4a
	.zero		1
	.zero		1


	//----- nvinfo : EIATTR_EXIT_INSTR_OFFSETS
	.align		4
        /*005c*/ 	.byte	0x04, 0x1c
        /*005e*/ 	.short	(.L_17 - .L_16)


	//   ....[0]....
.L_16:
        /*0060*/ 	.word	0x00000de0


	//----- nvinfo : EIATTR_CBANK_PARAM_SIZE
	.align		4
.L_17:
        /*0064*/ 	.byte	0x03, 0x19
        /*0066*/ 	.short	0x0020


	//----- nvinfo : EIATTR_PARAM_CBANK
	.align		4
        /*0068*/ 	.byte	0x04, 0x0a
        /*006a*/ 	.short	(.L_19 - .L_18)
	.align		4
.L_18:
        /*006c*/ 	.word	index@(.nv.constant0._Z11test_kerneliPdS_S_)
        /*0070*/ 	.short	0x0380
        /*0072*/ 	.short	0x0020


	//----- nvinfo : EIATTR_SW_WAR
	.align		4
.L_19:
        /*0074*/ 	.byte	0x04, 0x36
        /*0076*/ 	.short	(.L_21 - .L_20)
.L_20:
        /*0078*/ 	.word	0x00000008
.L_21:


//--------------------- .nv.callgraph             --------------------------
	.section	.nv.callgraph,"",@"SHT_CUDA_CALLGRAPH"
	.align	4
	.sectionentsize	8
	.align		4
        /*0000*/ 	.word	0x00000000
	.align		4
        /*0004*/ 	.word	0xffffffff
	.align		4
        /*0008*/ 	.word	0x00000000
	.align		4
        /*000c*/ 	.word	0xfffffffe
	.align		4
        /*0010*/ 	.word	0x00000000
	.align		4
        /*0014*/ 	.word	0xfffffffd
	.align		4
        /*0018*/ 	.word	0x00000000
	.align		4
        /*001c*/ 	.word	0xfffffffc


//--------------------- .text._Z11test_kerneliPdS_S_ --------------------------
	.section	.text._Z11test_kerneliPdS_S_,"ax",@progbits
	.align	128
        .global         _Z11test_kerneliPdS_S_
        .type           _Z11test_kerneliPdS_S_,@function
        .size           _Z11test_kerneliPdS_S_,(.L_x_3 - _Z11test_kerneliPdS_S_)
        .other          _Z11test_kerneliPdS_S_,@"STO_CUDA_ENTRY STV_DEFAULT"
_Z11test_kerneliPdS_S_:
.text._Z11test_kerneliPdS_S_:
[----:B------:R-:W-:Y:S01]  /*0000*/  LDC R1, c[0x0][0x37c] ;  /* 0x0000df00ff017b82 */ /* 0x000fe20000000800 */
[----:B------:R-:W0:Y:S01]  /*0010*/  S2R R21, SR_CTAID.Y ;  /* 0x0000000000157919 */ /* 0x000e220000002600 */
[----:B------:R-:W1:Y:S01]  /*0020*/  LDCU UR5, c[0x0][0x380] ;  /* 0x00007000ff0577ac */ /* 0x000e620008000800 */
[----:B------:R-:W-:Y:S02]  /*0030*/  CS2R R22, SRZ ;  /* 0x0000000000167805 */ /* 0x000fe4000001ff00 */
[----:B------:R-:W-:Y:S01]  /*0040*/  CS2R R24, SRZ ;  /* 0x0000000000187805 */ /* 0x000fe2000001ff00 */
[----:B------:R-:W0:Y:S01]  /*0050*/  S2R R10, SR_TID.Y ;  /* 0x00000000000a7919 */ /* 0x000e220000002200 */
[----:B------:R-:W2:Y:S01]  /*0060*/  LDCU.64 UR6, c[0x0][0x358] ;  /* 0x00006b00ff0677ac */ /* 0x000ea20008000a00 */
[----:B------:R-:W3:Y:S01]  /*0070*/  S2R R13, SR_CTAID.X ;  /* 0x00000000000d7919 */ /* 0x000ee20000002500 */
[----:B------:R-:W4:Y:S01]  /*0080*/  S2R R6, SR_TID.X ;  /* 0x0000000000067919 */ /* 0x000f220000002100 */
[----:B-1----:R-:W-:Y:S01]  /*0090*/  UISETP.GE.AND UP0, UPT, UR5, 0x20, UPT ;  /* 0x000000200500788c */ /* 0x002fe2000bf06270 */
[----:B0-----:R-:W-:-:S08]  /*00a0*/  LEA R21, R21, R10, 0x5 ;  /* 0x0000000a15157211 */ /* 0x001fd000078e28ff */
[----:B--2---:R-:W-:Y:S05]  /*00b0*/  BRA.U !UP0, `(.L_x_0) ;  /* 0x0000000d08307547 */ /* 0x004fea000b800000 */
[----:B------:R-:W0:Y:S01]  /*00c0*/  S2R R12, SR_CgaCtaId ;  /* 0x00000000000c7919 */ /* 0x000e220000008800 */
[----:B------:R-:W1:Y:S01]  /*00d0*/  LDC.64 R8, c[0x0][0x388] ;  /* 0x0000e200ff087b82 */ /* 0x000e620000000a00 */
[----:B---3--:R-:W-:Y:S01]  /*00e0*/  LEA R5, R13, R10, 0x6 ;  /* 0x0000000a0d057211 */ /* 0x008fe200078e30ff */
[----:B----4-:R-:W-:Y:S01]  /*00f0*/  IMAD R23, R21, UR5, R6 ;  /* 0x0000000515177c24 */ /* 0x010fe2000f8e0206 */
[----:B------:R-:W-:Y:S01]  /*0100*/  MOV R0, 0x400 ;  /* 0x0000040000007802 */ /* 0x000fe20000000f00 */
[----:B------:R-:W-:Y:S01]  /*0110*/  USHF.R.S32.HI UR4, URZ, 0x1f, UR5 ;  /* 0x0000001fff047899 */ /* 0x000fe20008011405 */
[----:B------:R-:W-:Y:S01]  /*0120*/  CS2R R24, SRZ ;  /* 0x0000000000187805 */ /* 0x000fe2000001ff00 */
[----:B------:R-:W-:Y:S01]  /*0130*/  VIADD R7, R5, 0x20 ;  /* 0x0000002005077836 */ /* 0x000fe20000000000 */
[C---:B------:R-:W-:Y:S01]  /*0140*/  IADD3 R15, PT, PT, R0.reuse, 0x2000, RZ ;  /* 0x00002000000f7810 */ /* 0x040fe20007ffe0ff */
[----:B------:R-:W2:Y:S01]  /*0150*/  LDC.64 R2, c[0x0][0x390] ;  /* 0x0000e400ff027b82 */ /* 0x000ea20000000a00 */
[----:B------:R-:W-:Y:S01]  /*0160*/  VIADD R11, R0, 0x4100 ;  /* 0x00004100000b7836 */ /* 0x000fe20000000000 */
[----:B------:R-:W-:-:S02]  /*0170*/  ULEA.HI UR4, UR4, UR5, URZ, 0x5 ;  /* 0x0000000504047291 */ /* 0x000fc4000f8f28ff */
[--C-:B------:R-:W-:Y:S02]  /*0180*/  IMAD R5, R5, UR5, R6.reuse ;  /* 0x0000000505057c24 */ /* 0x100fe4000f8e0206 */
[----:B------:R-:W-:Y:S01]  /*0190*/  IMAD R7, R7, UR5, R6 ;  /* 0x0000000507077c24 */ /* 0x000fe2000f8e0206 */
[----:B------:R-:W-:-:S04]  /*01a0*/  USHF.R.S32.HI UR4, URZ, 0x5, UR4 ;  /* 0x00000005ff047899 */ /* 0x000fc80008011404 */
[----:B------:R-:W-:Y:S01]  /*01b0*/  UIADD3 UR4, UPT, UPT, -UR4, URZ, URZ ;  /* 0x000000ff04047290 */ /* 0x000fe2000fffe1ff */
[----:B-1----:R-:W-:Y:S01]  /*01c0*/  IMAD.WIDE.U32 R8, R23, 0x8, R8 ;  /* 0x0000000817087825 */ /* 0x002fe200078e0008 */
[----:B------:R-:W-:Y:S02]  /*01d0*/  CS2R R22, SRZ ;  /* 0x0000000000167805 */ /* 0x000fe4000001ff00 */
[C---:B0-----:R-:W-:Y:S01]  /*01e0*/  LEA R15, R12.reuse, R15, 0x18 ;  /* 0x0000000f0c0f7211 */ /* 0x041fe200078ec0ff */
[--C-:B--2---:R-:W-:Y:S01]  /*01f0*/  IMAD.WIDE.U32 R4, R5, 0x8, R2.reuse ;  /* 0x0000000805047825 */ /* 0x104fe200078e0002 */
[C---:B------:R-:W-:Y:S02]  /*0200*/  LEA R19, R12.reuse, R0, 0x18 ;  /* 0x000000000c137211 */ /* 0x040fe400078ec0ff */
[----:B------:R-:W-:Y:S01]  /*0210*/  LEA R11, R12, R11, 0x18 ;  /* 0x0000000b0c0b7211 */ /* 0x000fe200078ec0ff */
[----:B------:R-:W-:Y:S01]  /*0220*/  IMAD.WIDE.U32 R16, R7, 0x8, R2 ;  /* 0x0000000807107825 */ /* 0x000fe200078e0002 */
[----:B------:R-:W-:-:S02]  /*0230*/  LEA R19, R10, R19, 0x8 ;  /* 0x000000130a137211 */ /* 0x000fc400078e40ff */
[----:B------:R-:W-:Y:S01]  /*0240*/  MOV R2, R4 ;  /* 0x0000000400027202 */ /* 0x000fe20000000f00 */
[----:B------:R-:W-:Y:S01]  /*0250*/  IMAD.MOV.U32 R3, RZ, RZ, R9 ;  /* 0x000000ffff037224 */ /* 0x000fe200078e0009 */
[----:B------:R-:W-:Y:S01]  /*0260*/  MOV R0, R16 ;  /* 0x0000001000007202 */ /* 0x000fe20000000f00 */
[C---:B------:R-:W-:Y:S01]  /*0270*/  IMAD R9, R10.reuse, 0x108, R15 ;  /* 0x000001080a097824 */ /* 0x040fe200078e020f */
[----:B------:R-:W-:Y:S01]  /*0280*/  MOV R4, R8 ;  /* 0x0000000800047202 */ /* 0x000fe20000000f00 */
[----:B------:R-:W-:Y:S02]  /*0290*/  IMAD R27, R10, 0x108, R11 ;  /* 0x000001080a1b7824 */ /* 0x000fe400078e020b */
[----:B------:R-:W-:Y:S01]  /*02a0*/  IMAD.MOV.U32 R7, RZ, RZ, R5 ;  /* 0x000000ffff077224 */ /* 0x000fe200078e0005 */
[C---:B------:R-:W-:Y:S01]  /*02b0*/  LEA R16, R6.reuse, R9, 0x3 ;  /* 0x0000000906107211 */ /* 0x040fe200078e18ff */
[----:B------:R-:W-:Y:S02]  /*02c0*/  IMAD.MOV.U32 R5, RZ, RZ, R17 ;  /* 0x000000ffff057224 */ /* 0x000fe400078e0011 */
[----:B------:R-:W-:-:S02]  /*02d0*/  IMAD R14, R6, 0x108, R15 ;  /* 0x00000108060e7824 */ /* 0x000fc400078e020f */
[C---:B------:R-:W-:Y:S02]  /*02e0*/  IMAD R12, R6.reuse, 0x108, R11 ;  /* 0x00000108060c7824 */ /* 0x040fe400078e020b */
[C---:B------:R-:W-:Y:S02]  /*02f0*/  IMAD R17, R6.reuse, 0x8, R19 ;  /* 0x0000000806117824 */ /* 0x040fe400078e0213 */
[----:B------:R-:W-:-:S07]  /*0300*/  IMAD R15, R6, 0x8, R27 ;  /* 0x00000008060f7824 */ /* 0x000fce00078e021b */
.L_x_1:
[----:B------:R-:W-:Y:S01]  /*0310*/  MOV R8, R4 ;  /* 0x0000000400087202 */ /* 0x000fe20000000f00 */
[----:B------:R-:W-:Y:S01]  /*0320*/  IMAD.MOV.U32 R9, RZ, RZ, R3 ;  /* 0x000000ffff097224 */ /* 0x000fe200078e0003 */
[----:B------:R-:W-:Y:S01]  /*0330*/  MOV R10, R2 ;  /* 0x00000002000a7202 */ /* 0x000fe20000000f00 */
[----:B------:R-:W-:Y:S01]  /*0340*/  IMAD.MOV.U32 R11, RZ, RZ, R7 ;  /* 0x000000ffff0b7224 */ /* 0x000fe200078e0007 */
[----:B------:R-:W-:Y:S01]  /*0350*/  MOV R28, R0 ;  /* 0x00000000001c7202 */ /* 0x000fe20000000f00 */
[----:B------:R-:W-:Y:S02]  /*0360*/  IMAD.MOV.U32 R29, RZ, RZ, R5 ;  /* 0x000000ffff1d7224 */ /* 0x000fe400078e0005 */
[----:B------:R-:W2:Y:S04]  /*0370*/  LDG.E.64 R8, desc[UR6][R8.64] ;  /* 0x0000000608087981 */ /* 0x000ea8000c1e1b00 */
[----:B------:R-:W3:Y:S04]  /*0380*/  LDG.E.64 R10, desc[UR6][R10.64] ;  /* 0x000000060a0a7981 */ /* 0x000ee8000c1e1b00 */
[----:B------:R-:W4:Y:S01]  /*0390*/  LDG.E.64 R28, desc[UR6][R28.64] ;  /* 0x000000061c1c7981 */ /* 0x000f22000c1e1b00 */
[----:B------:R-:W-:Y:S01]  /*03a0*/  UIADD3 UR4, UPT, UPT, UR4, 0x1, URZ ;  /* 0x0000000104047890 */ /* 0x000fe2000fffe0ff */
[----:B------:R-:W-:-:S02]  /*03b0*/  IADD3 R2, P1, PT, R2, 0x100, RZ ;  /* 0x0000010002027810 */ /* 0x000fc40007f3e0ff */
[----:B------:R-:W-:Y:S01]  /*03c0*/  IADD3 R4, P2, PT, R4, 0x100, RZ ;  /* 0x0000010004047810 */ /* 0x000fe20007f5e0ff */
[----:B------:R-:W-:Y:S01]  /*03d0*/  UISETP.NE.AND UP0, UPT, UR4, URZ, UPT ;  /* 0x000000ff0400728c */ /* 0x000fe2000bf05270 */
[----:B------:R-:W-:Y:S01]  /*03e0*/  IADD3 R0, P0, PT, R0, 0x100, RZ ;  /* 0x0000010000007810 */ /* 0x000fe20007f1e0ff */
[----:B------:R-:W-:Y:S01]  /*03f0*/  IMAD.X R7, RZ, RZ, R7, P1 ;  /* 0x000000ffff077224 */ /* 0x000fe200008e0607 */
[----:B------:R-:W-:Y:S02]  /*0400*/  IADD3.X R3, PT, PT, RZ, R3, RZ, P2, !PT ;  /* 0x00000003ff037210 */ /* 0x000fe400017fe4ff */
[----:B------:R-:W-:Y:S01]  /*0410*/  IADD3.X R5, PT, PT, RZ, R5, RZ, P0, !PT ;  /* 0x00000005ff057210 */ /* 0x000fe200007fe4ff */
[----:B--2---:R-:W-:Y:S04]  /*0420*/  STS.64 [R17], R8 ;  /* 0x0000000811007388 */ /* 0x004fe80000000a00 */
[----:B---3--:R-:W-:Y:S04]  /*0430*/  STS.64 [R16], R10 ;  /* 0x0000000a10007388 */ /* 0x008fe80000000a00 */
[----:B----4-:R-:W-:Y:S01]  /*0440*/  STS.64 [R15], R28 ;  /* 0x0000001c0f007388 */ /* 0x010fe20000000a00 */
[----:B------:R-:W-:Y:S06]  /*0450*/  BAR.SYNC.DEFER_BLOCKING 0x0 ;  /* 0x0000000000007b1d */ /* 0x000fec0000010000 */
[----:B------:R-:W-:Y:S04]  /*0460*/  LDS.64 R26, [R14] ;  /* 0x000000000e1a7984 */ /* 0x000fe80000000a00 */
[----:B------:R-:W0:Y:S02]  /*0470*/  LDS.128 R8, [R19] ;  /* 0x0000000013087984 */ /* 0x000e240000000c00 */
[----:B0-----:R-:W-:-:S02]  /*0480*/  DFMA R22, R8, R26, R22 ;  /* 0x0000001a0816722b */ /* 0x001fc40000000016 */
[----:B------:R-:W0:Y:S02]  /*0490*/  LDS.64 R26, [R12] ;  /* 0x000000000c1a7984 */ /* 0x000e240000000a00 */
[----:B0-----:R-:W-:Y:S02]  /*04a0*/  DFMA R8, R8, R26, R24 ;  /* 0x0000001a0808722b */ /* 0x001fe40000000018 */
[----:B------:R-:W0:Y:S04]  /*04b0*/  LDS.64 R24, [R14+0x8] ;  /* 0x000008000e187984 */ /* 0x000e280000000a00 */
[----:B------:R-:W1:Y:S01]  /*04c0*/  LDS.64 R26, [R12+0x8] ;  /* 0x000008000c1a7984 */ /* 0x000e620000000a00 */
[----:B0-----:R-:W-:-:S03]  /*04d0*/  DFMA R22, R24, R10, R22 ;  /* 0x0000000a1816722b */ /* 0x001fc60000000016 */
[----:B------:R-:W-:Y:S01]  /*04e0*/  LDS.64 R24, [R14+0x10] ;  /* 0x000010000e187984 */ /* 0x000fe20000000a00 */
[----:B-1----:R-:W-:-:S03]  /*04f0*/  DFMA R26, R26, R10, R8 ;  /* 0x0000000a1a1a722b */ /* 0x002fc60000000008 */
[----:B------:R-:W0:Y:S02]  /*0500*/  LDS.128 R8, [R19+0x10] ;  /* 0x0000100013087984 */ /* 0x000e240000000c00 */
[C---:B0-----:R-:W-:Y:S02]  /*0510*/  DFMA R22, R8.reuse, R24, R22 ;  /* 0x000000180816722b */ /* 0x041fe40000000016 */
[----:B------:R-:W0:Y:S02]  /*0520*/  LDS.64 R24, [R12+0x10] ;  /* 0x000010000c187984 */ /* 0x000e240000000a00 */
        /* <DEDUP_REMOVED lines=129> */
[----:B0-----:R-:W-:-:S02]  /*0d40*/  DFMA R22, R26, R10, R22 ;  /* 0x0000000a1a16722b */ /* 0x001fc40000000016 */
[----:B-1----:R-:W-:Y:S01]  /*0d50*/  DFMA R24, R8, R10, R24 ;  /* 0x0000000a0818722b */ /* 0x002fe20000000018 */
[----:B------:R-:W-:Y:S06]  /*0d60*/  BAR.SYNC.DEFER_BLOCKING 0x0 ;  /* 0x0000000000007b1d */ /* 0x000fec0000010000 */
[----:B------:R-:W-:Y:S05]  /*0d70*/  BRA.U UP0, `(.L_x_1) ;  /* 0xfffffff500647547 */ /* 0x000fea000b83ffff */
.L_x_0:
[----:B------:R-:W0:Y:S01]  /*0d80*/  LDC.64 R2, c[0x0][0x398] ;  /* 0x0000e600ff027b82 */ /* 0x000e220000000a00 */
[----:B---34-:R-:W-:-:S04]  /*0d90*/  IMAD R6, R13, 0x40, R6 ;  /* 0x000000400d067824 */ /* 0x018fc800078e0206 */
[----:B------:R-:W-:-:S04]  /*0da0*/  IMAD R21, R21, UR5, R6 ;  /* 0x0000000515157c24 */ /* 0x000fc8000f8e0206 */
[----:B0-----:R-:W-:-:S05]  /*0db0*/  IMAD.WIDE R2, R21, 0x8, R2 ;  /* 0x0000000815027825 */ /* 0x001fca00078e0202 */
[----:B------:R-:W-:Y:S04]  /*0dc0*/  STG.E.64 desc[UR6][R2.64], R22 ;  /* 0x0000001602007986 */ /* 0x000fe8000c101b06 */
[----:B------:R-:W-:Y:S01]  /*0dd0*/  STG.E.64 desc[UR6][R2.64+0x100], R24 ;  /* 0x0001001802007986 */ /* 0x000fe2000c101b06 */
[----:B------:R-:W-:Y:S05]  /*0de0*/  EXIT ;  /* 0x000000000000794d */ /* 0x000fea0003800000 */
.L_x_2:
[----:B------:R-:W-:-:S00]  /*0df0*/  BRA `(.L_x_2) ;  /* 0xfffffffc00fc7947 */ /* 0x000fc0000383ffff */
[----:B------:R-:W-:-:S00]  /*0e00*/  NOP ;  /* 0x0000000000007918 */ /* 0x000fc00000000000 */
[----:B------:R-:W-:-:S00]  /*0e10*/  NOP ;  /* 0x0000000000007918 */ /* 0x000fc00000000000 */
[----:B------:R-:W-:-:S00]  /*0e20*/  NOP ;  /* 0x0000000000007918 */ /* 0x000fc00000000000 */
[----:B------:R-:W-:-:S00]  /*0e30*/  NOP ;  /* 0x0000000000007918 */ /* 0x000fc00000000000 */
[----:B------:R-:W-:-:S00]  /*0e40*/  NOP ;  /* 0x0000000000007918 */ /* 0x000fc00000000000 */
[----:B------:R-:W-:-:S00]  /*0e50*/  NOP ;  /* 0x0000000000007918 */ /* 0x000fc00000000000 */
[----:B------:R-:W-:-:S00]  /*0e60*/  NOP ;  /* 0x0000000000007918 */ /* 0x000fc00000000000 */
[----:B------:R-:W-:-:S00]  /*0e70*/  NOP ;  /* 0x0000000000007918 */ /* 0x000fc00000000000 */
.L_x_3:


//--------------------- .nv.shared._Z11test_kerneliPdS_S_ --------------------------
	.section	.nv.shared._Z11test_kerneliPdS_S_,"aw",@nobits
	.sectionflags	@""
	.align	8
.nv.shared._Z11test_kerneliPdS_S_:
	.zero		26112


//--------------------- .nv.shared.reserved.0     --------------------------
	.section	.nv.shared.reserved.0,"aw",@nobits
	.weak		__nv_reservedSMEM_offset_0_alias
	.size		__nv_reservedSMEM_offset_0_alias, 0, 64
	.other		__nv_reservedSMEM_offset_0_alias,@"STO_CUDA_RESERVED_SHARED STV_DEFAULT"
__nv_reservedSMEM_offset_0_alias:
	.zero		0
	.zero		64


//--------------------- .nv.constant0._Z11test_kerneliPdS_S_ --------------------------
	.section	.nv.constant0._Z11test_kerneliPdS_S_,"a",@progbits
	.sectionflags	@""
	.align	4
.nv.constant0._Z11test_kerneliPdS_S_:
	.zero		928


//--------------------- SYMBOLS --------------------------

	.type		.nv.reservedSmem.offset0,@object
	.size		.nv.reservedSmem.offset0,0x4
	.type		.nv.reservedSmem.cap,@object
	.size		.nv.reservedSmem.cap,0x4
